//
// Generated by NVIDIA NVVM Compiler
//
// Compiler Build ID: CL-36424714
// Cuda compilation tools, release 13.0, V13.0.88
// Based on NVVM 20.0.0
//

.version 9.0
.target sm_100
.address_size 64

	// .globl	_Z15measure_latencyPiiiS_
// _ZZ15measure_latencyPiiiS_E5s_cpi_$_0 has been demoted

.visible .entry _Z15measure_latencyPiiiS_(
	.param .u64 .ptr .align 1 _Z15measure_latencyPiiiS__param_0,
	.param .u32 _Z15measure_latencyPiiiS__param_1,
	.param .u32 _Z15measure_latencyPiiiS__param_2,
	.param .u64 .ptr .align 1 _Z15measure_latencyPiiiS__param_3
)
{
	.reg .pred 	%p<12>;
	.reg .b32 	%r<36>;
	.reg .b64 	%rd<85>;
	// demoted variable
	.shared .align 8 .u64 _ZZ15measure_latencyPiiiS_E5s_cpi_$_0;
	ld.param.u64 	%rd34, [_Z15measure_latencyPiiiS__param_0];
	ld.param.u32 	%r35, [_Z15measure_latencyPiiiS__param_1];
	ld.param.u32 	%r19, [_Z15measure_latencyPiiiS__param_2];
	ld.param.u64 	%rd31, [_Z15measure_latencyPiiiS__param_3];
	cvta.to.global.u64 	%rd1, %rd34;
	mov.b64 	%rd75, 0;
	st.shared.u64 	[_ZZ15measure_latencyPiiiS_E5s_cpi_$_0], %rd75;
	and.b32  	%r1, %r19, 3;
	setp.lt.u32 	%p1, %r19, 4;
	@%p1 bra 	$L__BB0_11;
	and.b32  	%r21, %r19, 2147483644;
	neg.s32 	%r29, %r21;
	mov.b64 	%rd75, 0;
$L__BB0_2:
	.pragma "nounroll";
	// begin inline asm
	mov.u64 	%rd36, %clock64;
	// end inline asm
	mul.wide.s32 	%rd38, %r35, 4;
	add.s64 	%rd39, %rd1, %rd38;
	ld.global.u32 	%r5, [%rd39];
	// begin inline asm
	mov.u64 	%rd37, %clock64;
	// end inline asm
	setp.le.s64 	%p2, %rd37, %rd36;
	@%p2 bra 	$L__BB0_4;
	sub.s64 	%rd40, %rd37, %rd36;
	ld.shared.u64 	%rd41, [_ZZ15measure_latencyPiiiS_E5s_cpi_$_0];
	add.s64 	%rd42, %rd40, %rd41;
	st.shared.u64 	[_ZZ15measure_latencyPiiiS_E5s_cpi_$_0], %rd42;
	add.s64 	%rd75, %rd75, 1;
$L__BB0_4:
	// begin inline asm
	mov.u64 	%rd43, %clock64;
	// end inline asm
	mul.wide.s32 	%rd45, %r5, 4;
	add.s64 	%rd46, %rd1, %rd45;
	ld.global.u32 	%r6, [%rd46];
	// begin inline asm
	mov.u64 	%rd44, %clock64;
	// end inline asm
	setp.le.s64 	%p3, %rd44, %rd43;
	@%p3 bra 	$L__BB0_6;
	sub.s64 	%rd47, %rd44, %rd43;
	ld.shared.u64 	%rd48, [_ZZ15measure_latencyPiiiS_E5s_cpi_$_0];
	add.s64 	%rd49, %rd47, %rd48;
	st.shared.u64 	[_ZZ15measure_latencyPiiiS_E5s_cpi_$_0], %rd49;
	add.s64 	%rd75, %rd75, 1;
$L__BB0_6:
	// begin inline asm
	mov.u64 	%rd50, %clock64;
	// end inline asm
	mul.wide.s32 	%rd52, %r6, 4;
	add.s64 	%rd53, %rd1, %rd52;
	ld.global.u32 	%r7, [%rd53];
	// begin inline asm
	mov.u64 	%rd51, %clock64;
	// end inline asm
	setp.le.s64 	%p4, %rd51, %rd50;
	@%p4 bra 	$L__BB0_8;
	sub.s64 	%rd54, %rd51, %rd50;
	ld.shared.u64 	%rd55, [_ZZ15measure_latencyPiiiS_E5s_cpi_$_0];
	add.s64 	%rd56, %rd54, %rd55;
	st.shared.u64 	[_ZZ15measure_latencyPiiiS_E5s_cpi_$_0], %rd56;
	add.s64 	%rd75, %rd75, 1;
$L__BB0_8:
	// begin inline asm
	mov.u64 	%rd57, %clock64;
	// end inline asm
	mul.wide.s32 	%rd59, %r7, 4;
	add.s64 	%rd60, %rd1, %rd59;
	ld.global.u32 	%r35, [%rd60];
	// begin inline asm
	mov.u64 	%rd58, %clock64;
	// end inline asm
	setp.le.s64 	%p5, %rd58, %rd57;
	@%p5 bra 	$L__BB0_10;
	sub.s64 	%rd61, %rd58, %rd57;
	ld.shared.u64 	%rd62, [_ZZ15measure_latencyPiiiS_E5s_cpi_$_0];
	add.s64 	%rd63, %rd61, %rd62;
	st.shared.u64 	[_ZZ15measure_latencyPiiiS_E5s_cpi_$_0], %rd63;
	add.s64 	%rd75, %rd75, 1;
$L__BB0_10:
	add.s32 	%r29, %r29, 4;
	setp.ne.s32 	%p6, %r29, 0;
	@%p6 bra 	$L__BB0_2;
$L__BB0_11:
	setp.eq.s32 	%p7, %r1, 0;
	@%p7 bra 	$L__BB0_16;
	neg.s32 	%r33, %r1;
$L__BB0_13:
	.pragma "nounroll";
	// begin inline asm
	mov.u64 	%rd64, %clock64;
	// end inline asm
	mul.wide.s32 	%rd66, %r35, 4;
	add.s64 	%rd67, %rd1, %rd66;
	ld.global.u32 	%r35, [%rd67];
	// begin inline asm
	mov.u64 	%rd65, %clock64;
	// end inline asm
	setp.le.s64 	%p8, %rd65, %rd64;
	@%p8 bra 	$L__BB0_15;
	sub.s64 	%rd68, %rd65, %rd64;
	ld.shared.u64 	%rd69, [_ZZ15measure_latencyPiiiS_E5s_cpi_$_0];
	add.s64 	%rd70, %rd68, %rd69;
	st.shared.u64 	[_ZZ15measure_latencyPiiiS_E5s_cpi_$_0], %rd70;
	add.s64 	%rd75, %rd75, 1;
$L__BB0_15:
	add.s32 	%r33, %r33, 1;
	setp.ne.s32 	%p9, %r33, 0;
	@%p9 bra 	$L__BB0_13;
$L__BB0_16:
	ld.shared.u64 	%rd27, [_ZZ15measure_latencyPiiiS_E5s_cpi_$_0];
	or.b64  	%rd71, %rd27, %rd75;
	and.b64  	%rd72, %rd71, -4294967296;
	setp.ne.s64 	%p10, %rd72, 0;
	@%p10 bra 	$L__BB0_18;
	cvt.u32.u64 	%r22, %rd75;
	cvt.u32.u64 	%r23, %rd27;
	div.u32 	%r24, %r23, %r22;
	cvt.u64.u32 	%rd84, %r24;
	bra.uni 	$L__BB0_19;
$L__BB0_18:
	div.s64 	%rd84, %rd27, %rd75;
$L__BB0_19:
	cvta.to.global.u64 	%rd73, %rd31;
	st.global.u32 	[%rd73], %rd84;
	mov.u32 	%r25, %ctaid.x;
	mov.u32 	%r26, %ntid.x;
	mov.u32 	%r27, %tid.x;
	mad.lo.s32 	%r28, %r26, %r25, %r27;
	setp.lt.s32 	%p11, %r28, 33;
	@%p11 bra 	$L__BB0_21;
	st.global.u32 	[%rd1], %r35;
$L__BB0_21:
	ret;

}


// ===== COMPILED SASS (sm_100) =====

	.target	sm_100

	.elftype	@"ET_EXEC"


//--------------------- .note.nv.tkinfo           --------------------------
	.section	.note.nv.tkinfo,"",@"SHT_NOTE"
	.sectionflags	@"SHF_NOTE_NV_TKINFO"
	.tkinfo
        /*0018*/ 	.word	0x00000002
        /*0030*/ 	.string	""
        /*0030*/ 	.string	"ptxas"
        /*0030*/ 	.string	"Cuda compilation tools, release 13.0, V13.0.88"
        /*0030*/ 	.string	"Build cuda_13.0.r13.0/compiler.36424714_0"
        /*0030*/ 	.string	"-arch sm_100 -m 64 "



//--------------------- .note.nv.cuinfo           --------------------------
	.section	.note.nv.cuinfo,"",@"SHT_NOTE"
	.sectionflags	@"SHF_NOTE_NV_CUINFO"
        /*0018*/ 	.short	0x0002
        /*001a*/ 	.short	0x0064
        /*001c*/ 	.short	0x0082
	.zero		2


//--------------------- .nv.info                  --------------------------
	.section	.nv.info,"",@"SHT_CUDA_INFO"
	.align	4


	//----- nvinfo : EIATTR_REGCOUNT
	.align		4
        /*0000*/ 	.byte	0x04, 0x2f
        /*0002*/ 	.short	(.L_1 - .L_0)
	.align		4
.L_0:
        /*0004*/ 	.word	index@(_Z15measure_latencyPiiiS_)
        /*0008*/ 	.word	0x00000016


	//----- nvinfo : EIATTR_FRAME_SIZE
	.align		4
.L_1:
        /*000c*/ 	.byte	0x04, 0x11
        /*000e*/ 	.short	(.L_3 - .L_2)
	.align		4
.L_2:
        /*0010*/ 	.word	index@($__internal_0_$__cuda_sm20_div_s64)
        /*0014*/ 	.word	0x00000000


	//----- nvinfo : EIATTR_FRAME_SIZE
	.align		4
.L_3:
        /*0018*/ 	.byte	0x04, 0x11
        /*001a*/ 	.short	(.L_5 - .L_4)
	.align		4
.L_4:
        /*001c*/ 	.word	index@(_Z15measure_latencyPiiiS_)
        /*0020*/ 	.word	0x00000000


	//----- nvinfo : EIATTR_MIN_STACK_SIZE
	.align		4
.L_5:
        /*0024*/ 	.byte	0x04, 0x12
        /*0026*/ 	.short	(.L_7 - .L_6)
	.align		4
.L_6:
        /*0028*/ 	.word	index@(_Z15measure_latencyPiiiS_)
        /*002c*/ 	.word	0x00000000
.L_7:


//--------------------- .nv.compat                --------------------------
	.section	.nv.compat,"",@"SHT_CUDA_COMPAT_INFO"
	.align	4
        /*0000*/ 	.byte	0x02, 0x09, 0x00, 0x00, 0x02, 0x02, 0x01, 0x00, 0x02, 0x05, 0x05, 0x00, 0x03, 0x07, 0x01, 0x01
        /*0010*/ 	.byte	0x02, 0x03, 0x00, 0x00, 0x02, 0x06, 0x01, 0x00, 0x04, 0x0b, 0x08, 0x00, 0x09, 0x00, 0x00, 0x00
        /*0020*/ 	.byte	0x00, 0x00, 0x00, 0x00


//--------------------- .nv.info._Z15measure_latencyPiiiS_ --------------------------
	.section	.nv.info._Z15measure_latencyPiiiS_,"",@"SHT_CUDA_INFO"
	.sectionflags	@""
	.align	4


	//----- nvinfo : EIATTR_CUDA_API_VERSION
	.align		4
        /*0000*/ 	.byte	0x04, 0x37
        /*0002*/ 	.short	(.L_9 - .L_8)
.L_8:
        /*0004*/ 	.word	0x00000082


	//----- nvinfo : EIATTR_KPARAM_INFO
	.align		4
.L_9:
        /*0008*/ 	.byte	0x04, 0x17
        /*000a*/ 	.short	(.L_11 - .L_10)
.L_10:
        /*000c*/ 	.word	0x00000000
        /*0010*/ 	.short	0x0003
        /*0012*/ 	.short	0x0010
        /*0014*/ 	.byte	0x00, 0xf5, 0x21, 0x00


	//----- nvinfo : EIATTR_KPARAM_INFO
	.align		4
.L_11:
        /*0018*/ 	.byte	0x04, 0x17
        /*001a*/ 	.short	(.L_13 - .L_12)
.L_12:
        /*001c*/ 	.word	0x00000000
        /*0020*/ 	.short	0x0002
        /*0022*/ 	.short	0x000c
        /*0024*/ 	.byte	0x00, 0xf0, 0x11, 0x00


	//----- nvinfo : EIATTR_KPARAM_INFO
	.align		4
.L_13:
        /*0028*/ 	.byte	0x04, 0x17
        /*002a*/ 	.short	(.L_15 - .L_14)
.L_14:
        /*002c*/ 	.word	0x00000000
        /*0030*/ 	.short	0x0001
        /*0032*/ 	.short	0x0008
        /*0034*/ 	.byte	0x00, 0xf0, 0x11, 0x00


	//----- nvinfo : EIATTR_KPARAM_INFO
	.align		4
.L_15:
        /*0038*/ 	.byte	0x04, 0x17
        /*003a*/ 	.short	(.L_17 - .L_16)
.L_16:
        /*003c*/ 	.word	0x00000000
        /*0040*/ 	.short	0x0000
        /*0042*/ 	.short	0x0000
        /*0044*/ 	.byte	0x00, 0xf5, 0x21, 0x00


	//----- nvinfo : EIATTR_SPARSE_MMA_MASK
	.align		4
.L_17:
        /*0048*/ 	.byte	0x03, 0x50
        /*004a*/ 	.short	0x0000


	//----- nvinfo : EIATTR_MAXREG_COUNT
	.align		4
        /*004c*/ 	.byte	0x03, 0x1b
        /*004e*/ 	.short	0x00ff


	//----- nvinfo : EIATTR_MERCURY_ISA_VERSION
	.align		4
        /*0050*/ 	.byte	0x03, 0x5f
        /*0052*/ 	.short	0x0101


	//----- nvinfo : EIATTR_VRC_CTA_INIT_COUNT
	.align		4
        /*0054*/ 	.byte	0x02, 0x4a
	.zero		1
	.zero		1


	//----- nvinfo : EIATTR_EXIT_INSTR_OFFSETS
	.align		4
        /*0058*/ 	.byte	0x04, 0x1c
        /*005a*/ 	.short	(.L_19 - .L_18)


	//   ....[0]....
.L_18:
        /*005c*/ 	.word	0x000008f0


	//   ....[1]....
        /*0060*/ 	.word	0x00000920


	//----- nvinfo : EIATTR_CRS_STACK_SIZE
	.align		4
.L_19:
        /*0064*/ 	.byte	0x04, 0x1e
        /*0066*/ 	.short	(.L_21 - .L_20)
.L_20:
        /*0068*/ 	.word	0x00000000


	//----- nvinfo : EIATTR_CBANK_PARAM_SIZE
	.align		4
.L_21:
        /*006c*/ 	.byte	0x03, 0x19
        /*006e*/ 	.short	0x0018


	//----- nvinfo : EIATTR_PARAM_CBANK
	.align		4
        /*0070*/ 	.byte	0x04, 0x0a
        /*0072*/ 	.short	(.L_23 - .L_22)
	.align		4
.L_22:
        /*0074*/ 	.word	index@(.nv.constant0._Z15measure_latencyPiiiS_)
        /*0078*/ 	.short	0x0380
        /*007a*/ 	.short	0x0018


	//----- nvinfo : EIATTR_SW_WAR
	.align		4
.L_23:
        /*007c*/ 	.byte	0x04, 0x36
        /*007e*/ 	.short	(.L_25 - .L_24)
.L_24:
        /*0080*/ 	.word	0x00000008
.L_25:


//--------------------- .nv.callgraph             --------------------------
	.section	.nv.callgraph,"",@"SHT_CUDA_CALLGRAPH"
	.align	4
	.sectionentsize	8
	.align		4
        /*0000*/ 	.word	0x00000000
	.align		4
        /*0004*/ 	.word	0xffffffff
	.align		4
        /*0008*/ 	.word	0x00000000
	.align		4
        /*000c*/ 	.word	0xfffffffe
	.align		4
        /*0010*/ 	.word	0x00000000
	.align		4
        /*0014*/ 	.word	0xfffffffd
	.align		4
        /*0018*/ 	.word	0x00000000
	.align		4
        /*001c*/ 	.word	0xfffffffc


//--------------------- .text._Z15measure_latencyPiiiS_ --------------------------
	.section	.text._Z15measure_latencyPiiiS_,"ax",@progbits
	.align	128
        .global         _Z15measure_latencyPiiiS_
        .type           _Z15measure_latencyPiiiS_,@function
        .size           _Z15measure_latencyPiiiS_,(.L_x_9 - _Z15measure_latencyPiiiS_)
        .other          _Z15measure_latencyPiiiS_,@"STO_CUDA_ENTRY STV_DEFAULT"
_Z15measure_latencyPiiiS_:
.text._Z15measure_latencyPiiiS_:
[----:B------:R-:W-:Y:S08]  /*0000*/  LDC R1, c[0x0][0x37c] ;  /* 0x0000df00ff017b82 */ /* 0x000ff00000000800 */
[----:B------:R-:W0:Y:S01]  /*0010*/  S2UR UR5, SR_CgaCtaId ;  /* 0x00000000000579c3 */ /* 0x000e220000008800 */
[----:B------:R-:W-:Y:S01]  /*0020*/  UMOV UR4, 0x400 ;  /* 0x0000040000047882 */ /* 0x000fe20000000000 */
[----:B------:R-:W1:Y:S01]  /*0030*/  LDCU UR6, c[0x0][0x388] ;  /* 0x00007100ff0677ac */ /* 0x000e620008000800 */
[----:B------:R-:W-:-:S02]  /*0040*/  IMAD.MOV.U32 R5, RZ, RZ, RZ ;  /* 0x000000ffff057224 */ /* 0x000fc400078e00ff */
[----:B------:R-:W-:Y:S01]  /*0050*/  IMAD.MOV.U32 R0, RZ, RZ, RZ ;  /* 0x000000ffff007224 */ /* 0x000fe200078e00ff */
[----:B------:R-:W2:Y:S01]  /*0060*/  LDCU.64 UR8, c[0x0][0x358] ;  /* 0x00006b00ff0877ac */ /* 0x000ea20008000a00 */
[----:B-1----:R-:W-:Y:S01]  /*0070*/  IMAD.U32 R7, RZ, RZ, UR6 ;  /* 0x00000006ff077e24 */ /* 0x002fe2000f8e00ff */
[----:B0-----:R-:W-:Y:S01]  /*0080*/  ULEA UR4, UR5, UR4, 0x18 ;  /* 0x0000000405047291 */ /* 0x001fe2000f8ec0ff */
[----:B------:R-:W0:Y:S08]  /*0090*/  LDCU UR5, c[0x0][0x38c] ;  /* 0x00007180ff0577ac */ /* 0x000e300008000800 */
[----:B------:R-:W-:Y:S01]  /*00a0*/  STS.64 [UR4], RZ ;  /* 0x000000ffff007988 */ /* 0x000fe20008000a04 */
[----:B0-----:R-:W-:-:S02]  /*00b0*/  UISETP.GE.U32.AND UP0, UPT, UR5, 0x4, UPT ;  /* 0x000000040500788c */ /* 0x001fc4000bf06070 */
[----:B------:R-:W-:-:S07]  /*00c0*/  ULOP3.LUT UR4, UR5, 0x3, URZ, 0xc0, !UPT ;  /* 0x0000000305047892 */ /* 0x000fce000f8ec0ff */
[----:B--2---:R-:W-:Y:S05]  /*00d0*/  BRA.U !UP0, `(.L_x_0) ;  /* 0x0000000508147547 */ /* 0x004fea000b800000 */
[----:B------:R-:W0:Y:S01]  /*00e0*/  LDC.64 R2, c[0x0][0x380] ;  /* 0x0000e000ff027b82 */ /* 0x000e220000000a00 */
[----:B------:R-:W-:Y:S01]  /*00f0*/  ULOP3.LUT UR5, UR5, 0x7ffffffc, URZ, 0xc0, !UPT ;  /* 0x7ffffffc05057892 */ /* 0x000fe2000f8ec0ff */
[----:B------:R-:W-:Y:S02]  /*0100*/  IMAD.MOV.U32 R5, RZ, RZ, RZ ;  /* 0x000000ffff057224 */ /* 0x000fe400078e00ff */
[----:B------:R-:W-:Y:S01]  /*0110*/  IMAD.MOV.U32 R0, RZ, RZ, RZ ;  /* 0x000000ffff007224 */ /* 0x000fe200078e00ff */
[----:B------:R-:W-:-:S12]  /*0120*/  UIADD3 UR5, UPT, UPT, -UR5, URZ, URZ ;  /* 0x000000ff05057290 */ /* 0x000fd8000fffe1ff */
.L_x_2:
[----:B0-----:R-:W-:Y:S01]  /*0130*/  CS2R R8, SR_CLOCKLO ;  /* 0x0000000000087805 */ /* 0x001fe20000015000 */
[----:B0----5:R-:W-:-:S05]  /*0140*/  IMAD.WIDE R6, R7, 0x4, R2 ;  /* 0x0000000407067825 */ /* 0x021fca00078e0202 */
[----:B------:R0:W2:Y:S01]  /*0150*/  LDG.E R13, desc[UR8][R6.64] ;  /* 0x00000008060d7981 */ /* 0x0000a2000c1e1900 */
[----:B------:R-:W-:-:S06]  /*0160*/  CS2R R10, SR_CLOCKLO ;  /* 0x00000000000a7805 */ /* 0x000fcc0000015000 */
[----:B------:R-:W-:Y:S01]  /*0170*/  ISETP.GT.U32.AND P0, PT, R10, R8, PT ;  /* 0x000000080a00720c */ /* 0x000fe20003f04070 */
[----:B------:R-:W-:-:S03]  /*0180*/  UIADD3 UR5, UPT, UPT, UR5, 0x4, URZ ;  /* 0x0000000405057890 */ /* 0x000fc6000fffe0ff */
[----:B------:R-:W-:Y:S01]  /*0190*/  ISETP.GT.AND.EX P0, PT, R11, R9, PT, P0 ;  /* 0x000000090b00720c */ /* 0x000fe20003f04300 */
[----:B------:R-:W-:-:S12]  /*01a0*/  UISETP.NE.AND UP0, UPT, UR5, URZ, UPT ;  /* 0x000000ff0500728c */ /* 0x000fd8000bf05270 */
[----:B0-----:R-:W0:Y:S01]  /*01b0*/  @P0 S2R R7, SR_CgaCtaId ;  /* 0x0000000000070919 */ /* 0x001e220000008800 */
[----:B------:R-:W-:-:S04]  /*01c0*/  @P0 MOV R4, 0x400 ;  /* 0x0000040000040802 */ /* 0x000fc80000000f00 */
[----:B0-----:R-:W-:-:S05]  /*01d0*/  @P0 LEA R15, R7, R4, 0x18 ;  /* 0x00000004070f0211 */ /* 0x001fca00078ec0ff */
[----:B------:R-:W0:Y:S02]  /*01e0*/  @P0 LDS.64 R6, [R15] ;  /* 0x000000000f060984 */ /* 0x000e240000000a00 */
[----:B0-----:R-:W-:-:S04]  /*01f0*/  @P0 IADD3 R6, P1, P2, R6, R10, -R8 ;  /* 0x0000000a06060210 */ /* 0x001fc80007a3e808 */
[----:B------:R-:W-:Y:S02]  /*0200*/  @P0 IADD3.X R7, PT, PT, R7, R11, ~R9, P1, P2 ;  /* 0x0000000b07070210 */ /* 0x000fe40000fe4c09 */
[----:B------:R-:W-:-:S03]  /*0210*/  @P0 IADD3 R5, P1, PT, R5, 0x1, RZ ;  /* 0x0000000105050810 */ /* 0x000fc60007f3e0ff */
[----:B------:R2:W-:Y:S02]  /*0220*/  @P0 STS.64 [R15], R6 ;  /* 0x000000060f000388 */ /* 0x0005e40000000a00 */
[----:B------:R-:W-:Y:S01]  /*0230*/  @P0 IMAD.X R0, RZ, RZ, R0, P1 ;  /* 0x000000ffff000224 */ /* 0x000fe200008e0600 */
[----:B------:R-:W-:Y:S01]  /*0240*/  CS2R R8, SR_CLOCKLO ;  /* 0x0000000000087805 */ /* 0x000fe20000015000 */
[----:B--2---:R-:W-:-:S05]  /*0250*/  IMAD.WIDE R6, R13, 0x4, R2 ;  /* 0x000000040d067825 */ /* 0x004fca00078e0202 */
[----:B------:R0:W2:Y:S02]  /*0260*/  LDG.E R13, desc[UR8][R6.64] ;  /* 0x00000008060d7981 */ /* 0x0000a4000c1e1900 */
[----:B0-----:R-:W-:-:S06]  /*0270*/  CS2R R6, SR_CLOCKLO ;  /* 0x0000000000067805 */ /* 0x001fcc0000015000 */
[----:B------:R-:W-:-:S04]  /*0280*/  ISETP.GT.U32.AND P0, PT, R6, R8, PT ;  /* 0x000000080600720c */ /* 0x000fc80003f04070 */
[----:B------:R-:W-:-:S13]  /*0290*/  ISETP.GT.AND.EX P0, PT, R7, R9, PT, P0 ;  /* 0x000000090700720c */ /* 0x000fda0003f04300 */
[----:B------:R-:W0:Y:S01]  /*02a0*/  @P0 S2R R11, SR_CgaCtaId ;  /* 0x00000000000b0919 */ /* 0x000e220000008800 */
        /* <DEDUP_REMOVED lines=24> */
[----:B--2---:R-:W-:-:S06]  /*0430*/  IMAD.WIDE R6, R13, 0x4, R2 ;  /* 0x000000040d067825 */ /* 0x004fcc00078e0202 */
[----:B------:R0:W5:Y:S01]  /*0440*/  LDG.E R7, desc[UR8][R6.64] ;  /* 0x0000000806077981 */ /* 0x000162000c1e1900 */
[----:B------:R-:W-:-:S06]  /*0450*/  CS2R R10, SR_CLOCKLO ;  /* 0x00000000000a7805 */ /* 0x000fcc0000015000 */
[----:B------:R-:W-:-:S04]  /*0460*/  ISETP.GT.U32.AND P0, PT, R10, R8, PT ;  /* 0x000000080a00720c */ /* 0x000fc80003f04070 */
[----:B------:R-:W-:-:S13]  /*0470*/  ISETP.GT.AND.EX P0, PT, R11, R9, PT, P0 ;  /* 0x000000090b00720c */ /* 0x000fda0003f04300 */
[----:B0-----:R-:W-:Y:S05]  /*0480*/  @!P0 BRA `(.L_x_1) ;  /* 0x0000000000248947 */ /* 0x001fea0003800000 */
[----:B------:R-:W0:Y:S01]  /*0490*/  S2UR UR7, SR_CgaCtaId ;  /* 0x00000000000779c3 */ /* 0x000e220000008800 */
[----:B------:R-:W-:Y:S02]  /*04a0*/  UMOV UR6, 0x400 ;  /* 0x0000040000067882 */ /* 0x000fe40000000000 */
[----:B0-----:R-:W-:-:S09]  /*04b0*/  ULEA UR6, UR7, UR6, 0x18 ;  /* 0x0000000607067291 */ /* 0x001fd2000f8ec0ff */
[----:B------:R-:W0:Y:S02]  /*04c0*/  LDS.64 R12, [UR6] ;  /* 0x00000006ff0c7984 */ /* 0x000e240008000a00 */
[----:B0-----:R-:W-:-:S04]  /*04d0*/  IADD3 R8, P0, P1, R12, R10, -R8 ;  /* 0x0000000a0c087210 */ /* 0x001fc8000791e808 */
[----:B------:R-:W-:Y:S02]  /*04e0*/  IADD3.X R9, PT, PT, R13, R11, ~R9, P0, P1 ;  /* 0x0000000b0d097210 */ /* 0x000fe400007e2c09 */
[----:B------:R-:W-:-:S03]  /*04f0*/  IADD3 R5, P0, PT, R5, 0x1, RZ ;  /* 0x0000000105057810 */ /* 0x000fc60007f1e0ff */
[----:B------:R0:W-:Y:S02]  /*0500*/  STS.64 [UR6], R8 ;  /* 0x00000008ff007988 */ /* 0x0001e40008000a06 */
[----:B------:R-:W-:-:S08]  /*0510*/  IMAD.X R0, RZ, RZ, R0, P0 ;  /* 0x000000ffff007224 */ /* 0x000fd000000e0600 */
.L_x_1:
[----:B------:R-:W-:Y:S05]  /*0520*/  BRA.U UP0, `(.L_x_2) ;  /* 0xfffffffd00007547 */ /* 0x000fea000b83ffff */
.L_x_0:
[----:B------:R-:W-:-:S09]  /*0530*/  UISETP.NE.AND UP0, UPT, UR4, URZ, UPT ;  /* 0x000000ff0400728c */ /* 0x000fd2000bf05270 */
[----:B------:R-:W-:Y:S05]  /*0540*/  BRA.U !UP0, `(.L_x_3) ;  /* 0x0000000108547547 */ /* 0x000fea000b800000 */
[----:B------:R-:W1:Y:S01]  /*0550*/  LDC.64 R12, c[0x0][0x380] ;  /* 0x0000e000ff0c7b82 */ /* 0x000e620000000a00 */
[----:B------:R-:W-:-:S12]  /*0560*/  UIADD3 UR4, UPT, UPT, -UR4, URZ, URZ ;  /* 0x000000ff04047290 */ /* 0x000fd8000fffe1ff */
.L_x_5:
[----:B0-----:R-:W-:Y:S01]  /*0570*/  CS2R R8, SR_CLOCKLO ;  /* 0x0000000000087805 */ /* 0x001fe20000015000 */
[----:B-1---5:R-:W-:-:S05]  /*0580*/  IMAD.WIDE R2, R7, 0x4, R12 ;  /* 0x0000000407027825 */ /* 0x022fca00078e020c */
[----:B------:R0:W5:Y:S01]  /*0590*/  LDG.E R7, desc[UR8][R2.64] ;  /* 0x0000000802077981 */ /* 0x000162000c1e1900 */
[----:B------:R-:W-:-:S06]  /*05a0*/  CS2R R10, SR_CLOCKLO ;  /* 0x00000000000a7805 */ /* 0x000fcc0000015000 */
[----:B------:R-:W-:Y:S01]  /*05b0*/  ISETP.GT.U32.AND P0, PT, R10, R8, PT ;  /* 0x000000080a00720c */ /* 0x000fe20003f04070 */
[----:B------:R-:W-:-:S03]  /*05c0*/  UIADD3 UR4, UPT, UPT, UR4, 0x1, URZ ;  /* 0x0000000104047890 */ /* 0x000fc6000fffe0ff */
[----:B------:R-:W-:Y:S01]  /*05d0*/  ISETP.GT.AND.EX P0, PT, R11, R9, PT, P0 ;  /* 0x000000090b00720c */ /* 0x000fe20003f04300 */
[----:B------:R-:W-:-:S12]  /*05e0*/  UISETP.NE.AND UP0, UPT, UR4, URZ, UPT ;  /* 0x000000ff0400728c */ /* 0x000fd8000bf05270 */
        /* <DEDUP_REMOVED lines=10> */
.L_x_4:
[----:B------:R-:W-:Y:S05]  /*0690*/  BRA.U UP0, `(.L_x_5) ;  /* 0xfffffffd00b47547 */ /* 0x000fea000b83ffff */
.L_x_3:
[----:B------:R-:W1:Y:S01]  /*06a0*/  S2UR UR5, SR_CgaCtaId ;  /* 0x00000000000579c3 */ /* 0x000e620000008800 */
[----:B------:R-:W-:Y:S02]  /*06b0*/  UMOV UR4, 0x400 ;  /* 0x0000040000047882 */ /* 0x000fe40000000000 */
[----:B-1----:R-:W-:-:S09]  /*06c0*/  ULEA UR4, UR5, UR4, 0x18 ;  /* 0x0000000405047291 */ /* 0x002fd2000f8ec0ff */
[----:B0-----:R-:W0:Y:S02]  /*06d0*/  LDS.64 R2, [UR4] ;  /* 0x00000004ff027984 */ /* 0x001e240008000a00 */
[----:B0-----:R-:W-:-:S04]  /*06e0*/  LOP3.LUT R4, R3, R0, RZ, 0xfc, !PT ;  /* 0x0000000003047212 */ /* 0x001fc800078efcff */
[----:B------:R-:W-:-:S13]  /*06f0*/  ISETP.NE.U32.AND P0, PT, R4, RZ, PT ;  /* 0x000000ff0400720c */ /* 0x000fda0003f05070 */
[----:B------:R-:W-:Y:S05]  /*0700*/  @P0 BRA `(.L_x_6) ;  /* 0x00000000004c0947 */ /* 0x000fea0003800000 */
[----:B------:R-:W0:Y:S01]  /*0710*/  I2F.U32.RP R0, R5 ;  /* 0x0000000500007306 */ /* 0x000e220000209000 */
[----:B------:R-:W-:-:S07]  /*0720*/  ISETP.NE.U32.AND P2, PT, R5, RZ, PT ;  /* 0x000000ff0500720c */ /* 0x000fce0003f45070 */
[----:B0-----:R-:W0:Y:S02]  /*0730*/  MUFU.RCP R0, R0 ;  /* 0x0000000000007308 */ /* 0x001e240000001000 */
[----:B0-----:R-:W-:-:S06]  /*0740*/  VIADD R8, R0, 0xffffffe ;  /* 0x0ffffffe00087836 */ /* 0x001fcc0000000000 */
[----:B------:R0:W1:Y:S02]  /*0750*/  F2I.FTZ.U32.TRUNC.NTZ R9, R8 ;  /* 0x0000000800097305 */ /* 0x000064000021f000 */
[----:B0-----:R-:W-:Y:S02]  /*0760*/  IMAD.MOV.U32 R8, RZ, RZ, RZ ;  /* 0x000000ffff087224 */ /* 0x001fe400078e00ff */
[----:B-1----:R-:W-:-:S04]  /*0770*/  IMAD.MOV R4, RZ, RZ, -R9 ;  /* 0x000000ffff047224 */ /* 0x002fc800078e0a09 */
[----:B------:R-:W-:-:S04]  /*0780*/  IMAD R3, R4, R5, RZ ;  /* 0x0000000504037224 */ /* 0x000fc800078e02ff */
[----:B------:R-:W-:-:S06]  /*0790*/  IMAD.HI.U32 R9, R9, R3, R8 ;  /* 0x0000000309097227 */ /* 0x000fcc00078e0008 */
[----:B------:R-:W-:-:S04]  /*07a0*/  IMAD.HI.U32 R9, R9, R2, RZ ;  /* 0x0000000209097227 */ /* 0x000fc800078e00ff */
[----:B------:R-:W-:-:S04]  /*07b0*/  IMAD.MOV R3, RZ, RZ, -R9 ;  /* 0x000000ffff037224 */ /* 0x000fc800078e0a09 */
[----:B------:R-:W-:-:S05]  /*07c0*/  IMAD R2, R5, R3, R2 ;  /* 0x0000000305027224 */ /* 0x000fca00078e0202 */
[----:B------:R-:W-:-:S13]  /*07d0*/  ISETP.GE.U32.AND P0, PT, R2, R5, PT ;  /* 0x000000050200720c */ /* 0x000fda0003f06070 */
[----:B------:R-:W-:Y:S02]  /*07e0*/  @P0 IMAD.IADD R2, R2, 0x1, -R5 ;  /* 0x0000000102020824 */ /* 0x000fe400078e0a05 */
[----:B------:R-:W-:-:S03]  /*07f0*/  @P0 VIADD R9, R9, 0x1 ;  /* 0x0000000109090836 */ /* 0x000fc60000000000 */
[----:B------:R-:W-:-:S13]  /*0800*/  ISETP.GE.U32.AND P1, PT, R2, R5, PT ;  /* 0x000000050200720c */ /* 0x000fda0003f26070 */
[----:B------:R-:W-:Y:S01]  /*0810*/  @P1 VIADD R9, R9, 0x1 ;  /* 0x0000000109091836 */ /* 0x000fe20000000000 */
[----:B------:R-:W-:Y:S01]  /*0820*/  @!P2 LOP3.LUT R9, RZ, R5, RZ, 0x33, !PT ;  /* 0x00000005ff09a212 */ /* 0x000fe200078e33ff */
[----:B------:R-:W-:Y:S06]  /*0830*/  BRA `(.L_x_7) ;  /* 0x0000000000107947 */ /* 0x000fec0003800000 */
.L_x_6:
[----:B------:R-:W-:Y:S01]  /*0840*/  IMAD.MOV.U32 R8, RZ, RZ, R0 ;  /* 0x000000ffff087224 */ /* 0x000fe200078e0000 */
[----:B------:R-:W-:Y:S01]  /*0850*/  MOV R0, 0x880 ;  /* 0x0000088000007802 */ /* 0x000fe20000000f00 */
[----:B------:R-:W-:-:S07]  /*0860*/  IMAD.MOV.U32 R6, RZ, RZ, R5 ;  /* 0x000000ffff067224 */ /* 0x000fce00078e0005 */
[----:B-----5:R-:W-:Y:S05]  /*0870*/  CALL.REL.NOINC `($__internal_0_$__cuda_sm20_div_s64) ;  /* 0x00000000002c7944 */ /* 0x020fea0003c00000 */
.L_x_7:
[----:B------:R-:W0:Y:S01]  /*0880*/  S2R R5, SR_TID.X ;  /* 0x0000000000057919 */ /* 0x000e220000002100 */
[----:B------:R-:W0:Y:S08]  /*0890*/  S2UR UR4, SR_CTAID.X ;  /* 0x00000000000479c3 */ /* 0x000e300000002500 */
[----:B------:R-:W0:Y:S08]  /*08a0*/  LDC R0, c[0x0][0x360] ;  /* 0x0000d800ff007b82 */ /* 0x000e300000000800 */
[----:B------:R-:W1:Y:S01]  /*08b0*/  LDC.64 R2, c[0x0][0x390] ;  /* 0x0000e400ff027b82 */ /* 0x000e620000000a00 */
[----:B0-----:R-:W-:-:S05]  /*08c0*/  IMAD R0, R0, UR4, R5 ;  /* 0x0000000400007c24 */ /* 0x001fca000f8e0205 */
[----:B------:R-:W-:Y:S01]  /*08d0*/  ISETP.GE.AND P0, PT, R0, 0x21, PT ;  /* 0x000000210000780c */ /* 0x000fe20003f06270 */
[----:B-1----:R0:W-:-:S12]  /*08e0*/  STG.E desc[UR8][R2.64], R9 ;  /* 0x0000000902007986 */ /* 0x0021d8000c101908 */
[----:B------:R-:W-:Y:S05]  /*08f0*/  @!P0 EXIT ;  /* 0x000000000000894d */ /* 0x000fea0003800000 */
[----:B0-----:R-:W0:Y:S02]  /*0900*/  LDC.64 R2, c[0x0][0x380] ;  /* 0x0000e000ff027b82 */ /* 0x001e240000000a00 */
[----:B0----5:R-:W-:Y:S01]  /*0910*/  STG.E desc[UR8][R2.64], R7 ;  /* 0x0000000702007986 */ /* 0x021fe2000c101908 */
[----:B------:R-:W-:Y:S05]  /*0920*/  EXIT ;  /* 0x000000000000794d */ /* 0x000fea0003800000 */
        .weak           $__internal_0_$__cuda_sm20_div_s64
        .type           $__internal_0_$__cuda_sm20_div_s64,@function
        .size           $__internal_0_$__cuda_sm20_div_s64,(.L_x_9 - $__internal_0_$__cuda_sm20_div_s64)
$__internal_0_$__cuda_sm20_div_s64:
[-C--:B------:R-:W-:Y:S02]  /*0930*/  IADD3 R5, P1, PT, RZ, -R6.reuse, RZ ;  /* 0x80000006ff057210 */ /* 0x080fe40007f3e0ff */
[----:B------:R-:W-:Y:S02]  /*0940*/  ISETP.GE.AND P0, PT, R8, RZ, PT ;  /* 0x000000ff0800720c */ /* 0x000fe40003f06270 */
[----:B------:R-:W-:Y:S01]  /*0950*/  ISETP.GE.AND P3, PT, R3, RZ, PT ;  /* 0x000000ff0300720c */ /* 0x000fe20003f66270 */
[----:B------:R-:W-:Y:S01]  /*0960*/  IMAD.X R9, RZ, RZ, ~R8, P1 ;  /* 0x000000ffff097224 */ /* 0x000fe200008e0e08 */
[----:B------:R-:W-:-:S04]  /*0970*/  SEL R4, R5, R6, !P0 ;  /* 0x0000000605047207 */ /* 0x000fc80004000000 */
[----:B------:R-:W-:-:S04]  /*0980*/  SEL R5, R9, R8, !P0 ;  /* 0x0000000809057207 */ /* 0x000fc80004000000 */
[----:B------:R-:W0:Y:S08]  /*0990*/  I2F.U64.RP R9, R4 ;  /* 0x0000000400097312 */ /* 0x000e300000309000 */
[----:B0-----:R-:W0:Y:S02]  /*09a0*/  MUFU.RCP R9, R9 ;  /* 0x0000000900097308 */ /* 0x001e240000001000 */
[----:B0-----:R-:W-:-:S06]  /*09b0*/  VIADD R10, R9, 0x1ffffffe ;  /* 0x1ffffffe090a7836 */ /* 0x001fcc0000000000 */
[----:B------:R-:W0:Y:S02]  /*09c0*/  F2I.U64.TRUNC R10, R10 ;  /* 0x0000000a000a7311 */ /* 0x000e24000020d800 */
[----:B0-----:R-:W-:-:S04]  /*09d0*/  IMAD.WIDE.U32 R12, R10, R4, RZ ;  /* 0x000000040a0c7225 */ /* 0x001fc800078e00ff */
[----:B------:R-:W-:Y:S01]  /*09e0*/  IMAD R13, R10, R5, R13 ;  /* 0x000000050a0d7224 */ /* 0x000fe200078e020d */
[----:B------:R-:W-:-:S03]  /*09f0*/  IADD3 R15, P0, PT, RZ, -R12, RZ ;  /* 0x8000000cff0f7210 */ /* 0x000fc60007f1e0ff */
[----:B------:R-:W-:Y:S02]  /*0a00*/  IMAD R13, R11, R4, R13 ;  /* 0x000000040b0d7224 */ /* 0x000fe400078e020d */
[----:B------:R-:W-:-:S04]  /*0a10*/  IMAD.HI.U32 R12, R10, R15, RZ ;  /* 0x0000000f0a0c7227 */ /* 0x000fc800078e00ff */
[----:B------:R-:W-:Y:S02]  /*0a20*/  IMAD.X R17, RZ, RZ, ~R13, P0 ;  /* 0x000000ffff117224 */ /* 0x000fe400000e0e0d */
[----:B------:R-:W-:Y:S02]  /*0a30*/  IMAD.MOV.U32 R13, RZ, RZ, R10 ;  /* 0x000000ffff0d7224 */ /* 0x000fe400078e000a */
[-C--:B------:R-:W-:Y:S02]  /*0a40*/  IMAD R19, R11, R17.reuse, RZ ;  /* 0x000000110b137224 */ /* 0x080fe400078e02ff */
[----:B------:R-:W-:-:S04]  /*0a50*/  IMAD.WIDE.U32 R12, P0, R10, R17, R12 ;  /* 0x000000110a0c7225 */ /* 0x000fc8000780000c */
[----:B------:R-:W-:-:S04]  /*0a60*/  IMAD.HI.U32 R9, R11, R17, RZ ;  /* 0x000000110b097227 */ /* 0x000fc800078e00ff */
[----:B------:R-:W-:-:S04]  /*0a70*/  IMAD.HI.U32 R12, P1, R11, R15, R12 ;  /* 0x0000000f0b0c7227 */ /* 0x000fc8000782000c */
[----:B------:R-:W-:Y:S01]  /*0a80*/  IMAD.X R9, R9, 0x1, R11, P0 ;  /* 0x0000000109097824 */ /* 0x000fe200000e060b */
[----:B------:R-:W-:-:S04]  /*0a90*/  IADD3 R13, P2, PT, R19, R12, RZ ;  /* 0x0000000c130d7210 */ /* 0x000fc80007f5e0ff */
[----:B------:R-:W-:Y:S01]  /*0aa0*/  IADD3.X R9, PT, PT, RZ, RZ, R9, P2, P1 ;  /* 0x000000ffff097210 */ /* 0x000fe200017e2409 */
[----:B------:R-:W-:-:S04]  /*0ab0*/  IMAD.WIDE.U32 R10, R13, R4, RZ ;  /* 0x000000040d0a7225 */ /* 0x000fc800078e00ff */
[----:B------:R-:W-:Y:S01]  /*0ac0*/  IMAD R11, R13, R5, R11 ;  /* 0x000000050d0b7224 */ /* 0x000fe200078e020b */
[----:B------:R-:W-:-:S03]  /*0ad0*/  IADD3 R15, P0, PT, RZ, -R10, RZ ;  /* 0x8000000aff0f7210 */ /* 0x000fc60007f1e0ff */
[----:B------:R-:W-:Y:S02]  /*0ae0*/  IMAD R11, R9, R4, R11 ;  /* 0x00000004090b7224 */ /* 0x000fe400078e020b */
[----:B------:R-:W-:-:S04]  /*0af0*/  IMAD.HI.U32 R12, R13, R15, RZ ;  /* 0x0000000f0d0c7227 */ /* 0x000fc800078e00ff */
[----:B------:R-:W-:Y:S01]  /*0b00*/  IMAD.X R10, RZ, RZ, ~R11, P0 ;  /* 0x000000ffff0a7224 */ /* 0x000fe200000e0e0b */
[----:B------:R-:W-:-:S03]  /*0b10*/  IADD3 R11, P4, PT, RZ, -R2, RZ ;  /* 0x80000002ff0b7210 */ /* 0x000fc60007f9e0ff */
[----:B------:R-:W-:Y:S01]  /*0b20*/  IMAD.WIDE.U32 R12, P0, R13, R10, R12 ;  /* 0x0000000a0d0c7225 */ /* 0x000fe2000780000c */
[----:B------:R-:W-:-:S03]  /*0b30*/  SEL R2, R11, R2, !P3 ;  /* 0x000000020b027207 */ /* 0x000fc60005800000 */
[----:B------:R-:W-:Y:S02]  /*0b40*/  IMAD.MOV.U32 R11, RZ, RZ, RZ ;  /* 0x000000ffff0b7224 */ /* 0x000fe400078e00ff */
[----:B------:R-:W-:-:S04]  /*0b50*/  IMAD.HI.U32 R13, P1, R9, R15, R12 ;  /* 0x0000000f090d7227 */ /* 0x000fc8000782000c */
[CC--:B------:R-:W-:Y:S02]  /*0b60*/  IMAD R12, R9.reuse, R10.reuse, RZ ;  /* 0x0000000a090c7224 */ /* 0x0c0fe400078e02ff */
[----:B------:R-:W-:-:S03]  /*0b70*/  IMAD.HI.U32 R10, R9, R10, RZ ;  /* 0x0000000a090a7227 */ /* 0x000fc600078e00ff */
[----:B------:R-:W-:Y:S01]  /*0b80*/  IADD3 R13, P2, PT, R12, R13, RZ ;  /* 0x0000000d0c0d7210 */ /* 0x000fe20007f5e0ff */
[----:B------:R-:W-:Y:S02]  /*0b90*/  IMAD.X R12, RZ, RZ, ~R3, P4 ;  /* 0x000000ffff0c7224 */ /* 0x000fe400020e0e03 */
[----:B------:R-:W-:Y:S02]  /*0ba0*/  IMAD.X R9, R10, 0x1, R9, P0 ;  /* 0x000000010a097824 */ /* 0x000fe400000e0609 */
[C---:B------:R-:W-:Y:S01]  /*0bb0*/  IMAD.HI.U32 R10, R13.reuse, R2, RZ ;  /* 0x000000020d0a7227 */ /* 0x040fe200078e00ff */
[-C--:B------:R-:W-:Y:S02]  /*0bc0*/  SEL R12, R12, R3.reuse, !P3 ;  /* 0x000000030c0c7207 */ /* 0x080fe40005800000 */
[----:B------:R-:W-:Y:S02]  /*0bd0*/  IADD3.X R9, PT, PT, RZ, RZ, R9, P2, P1 ;  /* 0x000000ffff097210 */ /* 0x000fe400017e2409 */
[----:B------:R-:W-:Y:S01]  /*0be0*/  LOP3.LUT R3, R8, R3, RZ, 0x3c, !PT ;  /* 0x0000000308037212 */ /* 0x000fe200078e3cff */
[----:B------:R-:W-:-:S04]  /*0bf0*/  IMAD.WIDE.U32 R10, R13, R12, R10 ;  /* 0x0000000c0d0a7225 */ /* 0x000fc800078e000a */
[C---:B------:R-:W-:Y:S02]  /*0c00*/  IMAD R13, R9.reuse, R12, RZ ;  /* 0x0000000c090d7224 */ /* 0x040fe400078e02ff */
[----:B------:R-:W-:-:S04]  /*0c10*/  IMAD.HI.U32 R10, P0, R9, R2, R10 ;  /* 0x00000002090a7227 */ /* 0x000fc8000780000a */
[----:B------:R-:W-:Y:S01]  /*0c20*/  IMAD.HI.U32 R9, R9, R12, RZ ;  /* 0x0000000c09097227 */ /* 0x000fe200078e00ff */
[----:B------:R-:W-:-:S03]  /*0c30*/  IADD3 R13, P1, PT, R13, R10, RZ ;  /* 0x0000000a0d0d7210 */ /* 0x000fc60007f3e0ff */
[----:B------:R-:W-:Y:S02]  /*0c40*/  IMAD.X R9, RZ, RZ, R9, P0 ;  /* 0x000000ffff097224 */ /* 0x000fe400000e0609 */
[----:B------:R-:W-:-:S04]  /*0c50*/  IMAD.WIDE.U32 R10, R13, R4, RZ ;  /* 0x000000040d0a7225 */ /* 0x000fc800078e00ff */
[----:B------:R-:W-:Y:S01]  /*0c60*/  IMAD.X R9, RZ, RZ, R9, P1 ;  /* 0x000000ffff097224 */ /* 0x000fe200008e0609 */
[----:B------:R-:W-:Y:S01]  /*0c70*/  IADD3 R15, P1, PT, -R10, R2, RZ ;  /* 0x000000020a0f7210 */ /* 0x000fe20007f3e1ff */
[C---:B------:R-:W-:Y:S02]  /*0c80*/  IMAD R11, R13.reuse, R5, R11 ;  /* 0x000000050d0b7224 */ /* 0x040fe400078e020b */
[----:B------:R-:W-:Y:S01]  /*0c90*/  VIADD R2, R13, 0x1 ;  /* 0x000000010d027836 */ /* 0x000fe20000000000 */
[-C--:B------:R-:W-:Y:S01]  /*0ca0*/  ISETP.GE.U32.AND P0, PT, R15, R4.reuse, PT ;  /* 0x000000040f00720c */ /* 0x080fe20003f06070 */
[----:B------:R-:W-:-:S04]  /*0cb0*/  IMAD R9, R9, R4, R11 ;  /* 0x0000000409097224 */ /* 0x000fc800078e020b */
[----:B------:R-:W-:Y:S01]  /*0cc0*/  IMAD.X R17, R12, 0x1, ~R9, P1 ;  /* 0x000000010c117824 */ /* 0x000fe200008e0e09 */
[----:B------:R-:W-:-:S04]  /*0cd0*/  IADD3 R9, P1, PT, R15, -R4, RZ ;  /* 0x800000040f097210 */ /* 0x000fc80007f3e0ff */
[C---:B------:R-:W-:Y:S01]  /*0ce0*/  ISETP.GE.U32.AND.EX P0, PT, R17.reuse, R5, PT, P0 ;  /* 0x000000051100720c */ /* 0x040fe20003f06100 */
[----:B------:R-:W-:Y:S01]  /*0cf0*/  IMAD.X R11, R17, 0x1, ~R5, P1 ;  /* 0x00000001110b7824 */ /* 0x000fe200008e0e05 */
[----:B------:R-:W-:Y:S01]  /*0d00*/  ISETP.GE.AND P1, PT, R3, RZ, PT ;  /* 0x000000ff0300720c */ /* 0x000fe20003f26270 */
[----:B------:R-:W-:Y:S01]  /*0d10*/  IMAD.MOV.U32 R3, RZ, RZ, 0x0 ;  /* 0x00000000ff037424 */ /* 0x000fe200078e00ff */
[----:B------:R-:W-:Y:S02]  /*0d20*/  SEL R9, R9, R15, P0 ;  /* 0x0000000f09097207 */ /* 0x000fe40000000000 */
[----:B------:R-:W-:Y:S02]  /*0d30*/  SEL R2, R2, R13, P0 ;  /* 0x0000000d02027207 */ /* 0x000fe40000000000 */
[----:B------:R-:W-:Y:S02]  /*0d40*/  SEL R11, R11, R17, P0 ;  /* 0x000000110b0b7207 */ /* 0x000fe40000000000 */
[----:B------:R-:W-:Y:S01]  /*0d50*/  ISETP.GE.U32.AND P0, PT, R9, R4, PT ;  /* 0x000000040900720c */ /* 0x000fe20003f06070 */
[----:B------:R-:W-:-:S03]  /*0d60*/  VIADD R9, R2, 0x1 ;  /* 0x0000000102097836 */ /* 0x000fc60000000000 */
[----:B------:R-:W-:-:S04]  /*0d70*/  ISETP.GE.U32.AND.EX P0, PT, R11, R5, PT, P0 ;  /* 0x000000050b00720c */ /* 0x000fc80003f06100 */
[----:B------:R-:W-:Y:S02]  /*0d80*/  SEL R9, R9, R2, P0 ;  /* 0x0000000209097207 */ /* 0x000fe40000000000 */
[----:B------:R-:W-:-:S03]  /*0d90*/  ISETP.NE.U32.AND P0, PT, R6, RZ, PT ;  /* 0x000000ff0600720c */ /* 0x000fc60003f05070 */
[----:B------:R-:W-:Y:S01]  /*0da0*/  IMAD.MOV R2, RZ, RZ, -R9 ;  /* 0x000000ffff027224 */ /* 0x000fe200078e0a09 */
[----:B------:R-:W-:-:S04]  /*0db0*/  ISETP.NE.AND.EX P0, PT, R8, RZ, PT, P0 ;  /* 0x000000ff0800720c */ /* 0x000fc80003f05300 */
[----:B------:R-:W-:Y:S01]  /*0dc0*/  SEL R9, R2, R9, !P1 ;  /* 0x0000000902097207 */ /* 0x000fe20004800000 */
[----:B------:R-:W-:-:S03]  /*0dd0*/  IMAD.MOV.U32 R2, RZ, RZ, R0 ;  /* 0x000000ffff027224 */ /* 0x000fc600078e0000 */
[----:B------:R-:W-:Y:S01]  /*0de0*/  SEL R9, R9, 0xffffffff, P0 ;  /* 0xffffffff09097807 */ /* 0x000fe20000000000 */
[----:B------:R-:W-:Y:S06]  /*0df0*/  RET.REL.NODEC R2 `(_Z15measure_latencyPiiiS_) ;  /* 0xfffffff002807950 */ /* 0x000fec0003c3ffff */
.L_x_8:
[----:B------:R-:W-:-:S00]  /*0e00*/  BRA `(.L_x_8) ;  /* 0xfffffffc00fc7947 */ /* 0x000fc0000383ffff */
[----:B------:R-:W-:-:S00]  /*0e10*/  NOP ;  /* 0x0000000000007918 */ /* 0x000fc00000000000 */
        /* <DEDUP_REMOVED lines=14> */
.L_x_9:


//--------------------- .nv.shared._Z15measure_latencyPiiiS_ --------------------------
	.section	.nv.shared._Z15measure_latencyPiiiS_,"aw",@nobits
	.sectionflags	@""
	.align	8
.nv.shared._Z15measure_latencyPiiiS_:
	.zero		1032


//--------------------- .nv.shared.reserved.0     --------------------------
	.section	.nv.shared.reserved.0,"aw",@nobits
	.weak		__nv_reservedSMEM_offset_0_alias
	.size		__nv_reservedSMEM_offset_0_alias, 0, 64
	.other		__nv_reservedSMEM_offset_0_alias,@"STO_CUDA_RESERVED_SHARED STV_DEFAULT"
__nv_reservedSMEM_offset_0_alias:
	.zero		0
	.zero		64


//--------------------- .nv.constant0._Z15measure_latencyPiiiS_ --------------------------
	.section	.nv.constant0._Z15measure_latencyPiiiS_,"a",@progbits
	.sectionflags	@""
	.align	4
.nv.constant0._Z15measure_latencyPiiiS_:
	.zero		920


//--------------------- SYMBOLS --------------------------

	.type		.nv.reservedSmem.offset0,@object
	.size		.nv.reservedSmem.offset0,0x4
	.type		.nv.reservedSmem.cap,@object
	.size		.nv.reservedSmem.cap,0x4
